//
// Generated by NVIDIA NVVM Compiler
//
// Compiler Build ID: CL-36424714
// Cuda compilation tools, release 13.0, V13.0.88
// Based on NVVM 20.0.0
//

.version 9.0
.target sm_100
.address_size 64

	// .globl	_Z22add_kernel_interleavedP13INTERLEAVED_TPKS_jj

.visible .entry _Z22add_kernel_interleavedP13INTERLEAVED_TPKS_jj(
	.param .u64 .ptr .align 1 _Z22add_kernel_interleavedP13INTERLEAVED_TPKS_jj_param_0,
	.param .u64 .ptr .align 1 _Z22add_kernel_interleavedP13INTERLEAVED_TPKS_jj_param_1,
	.param .u32 _Z22add_kernel_interleavedP13INTERLEAVED_TPKS_jj_param_2,
	.param .u32 _Z22add_kernel_interleavedP13INTERLEAVED_TPKS_jj_param_3
)
{
	.reg .pred 	%p<12>;
	.reg .b32 	%r<160>;
	.reg .b64 	%rd<8>;

	ld.param.u64 	%rd3, [_Z22add_kernel_interleavedP13INTERLEAVED_TPKS_jj_param_0];
	ld.param.u64 	%rd4, [_Z22add_kernel_interleavedP13INTERLEAVED_TPKS_jj_param_1];
	ld.param.u32 	%r20, [_Z22add_kernel_interleavedP13INTERLEAVED_TPKS_jj_param_2];
	ld.param.u32 	%r19, [_Z22add_kernel_interleavedP13INTERLEAVED_TPKS_jj_param_3];
	mov.u32 	%r21, %ctaid.x;
	mov.u32 	%r22, %ntid.x;
	mov.u32 	%r23, %tid.x;
	mad.lo.s32 	%r1, %r21, %r22, %r23;
	setp.ge.u32 	%p1, %r1, %r20;
	setp.eq.s32 	%p2, %r19, 0;
	or.pred  	%p3, %p1, %p2;
	@%p3 bra 	$L__BB0_12;
	cvta.to.global.u64 	%rd5, %rd4;
	cvta.to.global.u64 	%rd6, %rd3;
	mul.wide.u32 	%rd7, %r1, 16;
	add.s64 	%rd1, %rd5, %rd7;
	add.s64 	%rd2, %rd6, %rd7;
	add.s32 	%r24, %r19, -1;
	and.b32  	%r2, %r19, 7;
	setp.lt.u32 	%p4, %r24, 7;
	@%p4 bra 	$L__BB0_4;
	ld.global.u32 	%r159, [%rd2];
	ld.global.u32 	%r158, [%rd2+4];
	ld.global.u32 	%r157, [%rd2+8];
	ld.global.u32 	%r156, [%rd2+12];
	and.b32  	%r25, %r19, -8;
	neg.s32 	%r155, %r25;
$L__BB0_3:
	.pragma "nounroll";
	ld.global.u32 	%r26, [%rd1];
	add.s32 	%r27, %r159, %r26;
	st.global.u32 	[%rd2], %r27;
	ld.global.u32 	%r28, [%rd1+4];
	add.s32 	%r29, %r158, %r28;
	st.global.u32 	[%rd2+4], %r29;
	ld.global.u32 	%r30, [%rd1+8];
	add.s32 	%r31, %r157, %r30;
	st.global.u32 	[%rd2+8], %r31;
	ld.global.u32 	%r32, [%rd1+12];
	add.s32 	%r33, %r156, %r32;
	st.global.u32 	[%rd2+12], %r33;
	ld.global.u32 	%r34, [%rd1];
	add.s32 	%r35, %r27, %r34;
	st.global.u32 	[%rd2], %r35;
	ld.global.u32 	%r36, [%rd1+4];
	add.s32 	%r37, %r29, %r36;
	st.global.u32 	[%rd2+4], %r37;
	ld.global.u32 	%r38, [%rd1+8];
	add.s32 	%r39, %r31, %r38;
	st.global.u32 	[%rd2+8], %r39;
	ld.global.u32 	%r40, [%rd1+12];
	add.s32 	%r41, %r33, %r40;
	st.global.u32 	[%rd2+12], %r41;
	ld.global.u32 	%r42, [%rd1];
	add.s32 	%r43, %r35, %r42;
	st.global.u32 	[%rd2], %r43;
	ld.global.u32 	%r44, [%rd1+4];
	add.s32 	%r45, %r37, %r44;
	st.global.u32 	[%rd2+4], %r45;
	ld.global.u32 	%r46, [%rd1+8];
	add.s32 	%r47, %r39, %r46;
	st.global.u32 	[%rd2+8], %r47;
	ld.global.u32 	%r48, [%rd1+12];
	add.s32 	%r49, %r41, %r48;
	st.global.u32 	[%rd2+12], %r49;
	ld.global.u32 	%r50, [%rd1];
	add.s32 	%r51, %r43, %r50;
	st.global.u32 	[%rd2], %r51;
	ld.global.u32 	%r52, [%rd1+4];
	add.s32 	%r53, %r45, %r52;
	st.global.u32 	[%rd2+4], %r53;
	ld.global.u32 	%r54, [%rd1+8];
	add.s32 	%r55, %r47, %r54;
	st.global.u32 	[%rd2+8], %r55;
	ld.global.u32 	%r56, [%rd1+12];
	add.s32 	%r57, %r49, %r56;
	st.global.u32 	[%rd2+12], %r57;
	ld.global.u32 	%r58, [%rd1];
	add.s32 	%r59, %r51, %r58;
	st.global.u32 	[%rd2], %r59;
	ld.global.u32 	%r60, [%rd1+4];
	add.s32 	%r61, %r53, %r60;
	st.global.u32 	[%rd2+4], %r61;
	ld.global.u32 	%r62, [%rd1+8];
	add.s32 	%r63, %r55, %r62;
	st.global.u32 	[%rd2+8], %r63;
	ld.global.u32 	%r64, [%rd1+12];
	add.s32 	%r65, %r57, %r64;
	st.global.u32 	[%rd2+12], %r65;
	ld.global.u32 	%r66, [%rd1];
	add.s32 	%r67, %r59, %r66;
	st.global.u32 	[%rd2], %r67;
	ld.global.u32 	%r68, [%rd1+4];
	add.s32 	%r69, %r61, %r68;
	st.global.u32 	[%rd2+4], %r69;
	ld.global.u32 	%r70, [%rd1+8];
	add.s32 	%r71, %r63, %r70;
	st.global.u32 	[%rd2+8], %r71;
	ld.global.u32 	%r72, [%rd1+12];
	add.s32 	%r73, %r65, %r72;
	st.global.u32 	[%rd2+12], %r73;
	ld.global.u32 	%r74, [%rd1];
	add.s32 	%r75, %r67, %r74;
	st.global.u32 	[%rd2], %r75;
	ld.global.u32 	%r76, [%rd1+4];
	add.s32 	%r77, %r69, %r76;
	st.global.u32 	[%rd2+4], %r77;
	ld.global.u32 	%r78, [%rd1+8];
	add.s32 	%r79, %r71, %r78;
	st.global.u32 	[%rd2+8], %r79;
	ld.global.u32 	%r80, [%rd1+12];
	add.s32 	%r81, %r73, %r80;
	st.global.u32 	[%rd2+12], %r81;
	ld.global.u32 	%r82, [%rd1];
	add.s32 	%r159, %r75, %r82;
	st.global.u32 	[%rd2], %r159;
	ld.global.u32 	%r83, [%rd1+4];
	add.s32 	%r158, %r77, %r83;
	st.global.u32 	[%rd2+4], %r158;
	ld.global.u32 	%r84, [%rd1+8];
	add.s32 	%r157, %r79, %r84;
	st.global.u32 	[%rd2+8], %r157;
	ld.global.u32 	%r85, [%rd1+12];
	add.s32 	%r156, %r81, %r85;
	st.global.u32 	[%rd2+12], %r156;
	add.s32 	%r155, %r155, 8;
	setp.ne.s32 	%p5, %r155, 0;
	@%p5 bra 	$L__BB0_3;
$L__BB0_4:
	setp.eq.s32 	%p6, %r2, 0;
	@%p6 bra 	$L__BB0_12;
	and.b32  	%r18, %r19, 3;
	setp.lt.u32 	%p7, %r2, 4;
	@%p7 bra 	$L__BB0_7;
	ld.global.u32 	%r86, [%rd1];
	ld.global.u32 	%r87, [%rd2];
	add.s32 	%r88, %r87, %r86;
	st.global.u32 	[%rd2], %r88;
	ld.global.u32 	%r89, [%rd1+4];
	ld.global.u32 	%r90, [%rd2+4];
	add.s32 	%r91, %r90, %r89;
	st.global.u32 	[%rd2+4], %r91;
	ld.global.u32 	%r92, [%rd1+8];
	ld.global.u32 	%r93, [%rd2+8];
	add.s32 	%r94, %r93, %r92;
	st.global.u32 	[%rd2+8], %r94;
	ld.global.u32 	%r95, [%rd1+12];
	ld.global.u32 	%r96, [%rd2+12];
	add.s32 	%r97, %r96, %r95;
	st.global.u32 	[%rd2+12], %r97;
	ld.global.u32 	%r98, [%rd1];
	add.s32 	%r99, %r88, %r98;
	st.global.u32 	[%rd2], %r99;
	ld.global.u32 	%r100, [%rd1+4];
	add.s32 	%r101, %r91, %r100;
	st.global.u32 	[%rd2+4], %r101;
	ld.global.u32 	%r102, [%rd1+8];
	add.s32 	%r103, %r94, %r102;
	st.global.u32 	[%rd2+8], %r103;
	ld.global.u32 	%r104, [%rd1+12];
	add.s32 	%r105, %r97, %r104;
	st.global.u32 	[%rd2+12], %r105;
	ld.global.u32 	%r106, [%rd1];
	add.s32 	%r107, %r99, %r106;
	st.global.u32 	[%rd2], %r107;
	ld.global.u32 	%r108, [%rd1+4];
	add.s32 	%r109, %r101, %r108;
	st.global.u32 	[%rd2+4], %r109;
	ld.global.u32 	%r110, [%rd1+8];
	add.s32 	%r111, %r103, %r110;
	st.global.u32 	[%rd2+8], %r111;
	ld.global.u32 	%r112, [%rd1+12];
	add.s32 	%r113, %r105, %r112;
	st.global.u32 	[%rd2+12], %r113;
	ld.global.u32 	%r114, [%rd1];
	add.s32 	%r115, %r107, %r114;
	st.global.u32 	[%rd2], %r115;
	ld.global.u32 	%r116, [%rd1+4];
	add.s32 	%r117, %r109, %r116;
	st.global.u32 	[%rd2+4], %r117;
	ld.global.u32 	%r118, [%rd1+8];
	add.s32 	%r119, %r111, %r118;
	st.global.u32 	[%rd2+8], %r119;
	ld.global.u32 	%r120, [%rd1+12];
	add.s32 	%r121, %r113, %r120;
	st.global.u32 	[%rd2+12], %r121;
$L__BB0_7:
	setp.eq.s32 	%p8, %r18, 0;
	@%p8 bra 	$L__BB0_12;
	setp.eq.s32 	%p9, %r18, 1;
	@%p9 bra 	$L__BB0_10;
	ld.global.u32 	%r122, [%rd1];
	ld.global.u32 	%r123, [%rd2];
	add.s32 	%r124, %r123, %r122;
	st.global.u32 	[%rd2], %r124;
	ld.global.u32 	%r125, [%rd1+4];
	ld.global.u32 	%r126, [%rd2+4];
	add.s32 	%r127, %r126, %r125;
	st.global.u32 	[%rd2+4], %r127;
	ld.global.u32 	%r128, [%rd1+8];
	ld.global.u32 	%r129, [%rd2+8];
	add.s32 	%r130, %r129, %r128;
	st.global.u32 	[%rd2+8], %r130;
	ld.global.u32 	%r131, [%rd1+12];
	ld.global.u32 	%r132, [%rd2+12];
	add.s32 	%r133, %r132, %r131;
	st.global.u32 	[%rd2+12], %r133;
	ld.global.u32 	%r134, [%rd1];
	add.s32 	%r135, %r124, %r134;
	st.global.u32 	[%rd2], %r135;
	ld.global.u32 	%r136, [%rd1+4];
	add.s32 	%r137, %r127, %r136;
	st.global.u32 	[%rd2+4], %r137;
	ld.global.u32 	%r138, [%rd1+8];
	add.s32 	%r139, %r130, %r138;
	st.global.u32 	[%rd2+8], %r139;
	ld.global.u32 	%r140, [%rd1+12];
	add.s32 	%r141, %r133, %r140;
	st.global.u32 	[%rd2+12], %r141;
$L__BB0_10:
	and.b32  	%r142, %r19, 1;
	setp.eq.b32 	%p10, %r142, 1;
	not.pred 	%p11, %p10;
	@%p11 bra 	$L__BB0_12;
	ld.global.u32 	%r143, [%rd1];
	ld.global.u32 	%r144, [%rd2];
	add.s32 	%r145, %r144, %r143;
	st.global.u32 	[%rd2], %r145;
	ld.global.u32 	%r146, [%rd1+4];
	ld.global.u32 	%r147, [%rd2+4];
	add.s32 	%r148, %r147, %r146;
	st.global.u32 	[%rd2+4], %r148;
	ld.global.u32 	%r149, [%rd1+8];
	ld.global.u32 	%r150, [%rd2+8];
	add.s32 	%r151, %r150, %r149;
	st.global.u32 	[%rd2+8], %r151;
	ld.global.u32 	%r152, [%rd1+12];
	ld.global.u32 	%r153, [%rd2+12];
	add.s32 	%r154, %r153, %r152;
	st.global.u32 	[%rd2+12], %r154;
$L__BB0_12:
	ret;

}
	// .globl	_Z25add_kernel_noninterleaved17NON_INTERLEAVED_TS_jj
.visible .entry _Z25add_kernel_noninterleaved17NON_INTERLEAVED_TS_jj(
	.param .align 8 .b8 _Z25add_kernel_noninterleaved17NON_INTERLEAVED_TS_jj_param_0[32],
	.param .align 8 .b8 _Z25add_kernel_noninterleaved17NON_INTERLEAVED_TS_jj_param_1[32],
	.param .u32 _Z25add_kernel_noninterleaved17NON_INTERLEAVED_TS_jj_param_2,
	.param .u32 _Z25add_kernel_noninterleaved17NON_INTERLEAVED_TS_jj_param_3
)
{
	.reg .pred 	%p<12>;
	.reg .b32 	%r<196>;
	.reg .b64 	%rd<26>;

	ld.param.u64 	%rd16, [_Z25add_kernel_noninterleaved17NON_INTERLEAVED_TS_jj_param_1+24];
	ld.param.u64 	%rd15, [_Z25add_kernel_noninterleaved17NON_INTERLEAVED_TS_jj_param_1+16];
	ld.param.u64 	%rd14, [_Z25add_kernel_noninterleaved17NON_INTERLEAVED_TS_jj_param_1+8];
	ld.param.u64 	%rd13, [_Z25add_kernel_noninterleaved17NON_INTERLEAVED_TS_jj_param_1];
	ld.param.u64 	%rd12, [_Z25add_kernel_noninterleaved17NON_INTERLEAVED_TS_jj_param_0+24];
	ld.param.u64 	%rd11, [_Z25add_kernel_noninterleaved17NON_INTERLEAVED_TS_jj_param_0+16];
	ld.param.u64 	%rd10, [_Z25add_kernel_noninterleaved17NON_INTERLEAVED_TS_jj_param_0+8];
	ld.param.u64 	%rd9, [_Z25add_kernel_noninterleaved17NON_INTERLEAVED_TS_jj_param_0];
	ld.param.u32 	%r8, [_Z25add_kernel_noninterleaved17NON_INTERLEAVED_TS_jj_param_2];
	ld.param.u32 	%r7, [_Z25add_kernel_noninterleaved17NON_INTERLEAVED_TS_jj_param_3];
	mov.u32 	%r9, %ctaid.x;
	mov.u32 	%r10, %ntid.x;
	mov.u32 	%r11, %tid.x;
	mad.lo.s32 	%r1, %r9, %r10, %r11;
	setp.ge.u32 	%p1, %r1, %r8;
	setp.eq.s32 	%p2, %r7, 0;
	or.pred  	%p3, %p1, %p2;
	@%p3 bra 	$L__BB1_12;
	cvta.to.global.u64 	%rd17, %rd16;
	cvta.to.global.u64 	%rd18, %rd15;
	cvta.to.global.u64 	%rd19, %rd14;
	cvta.to.global.u64 	%rd20, %rd13;
	cvta.to.global.u64 	%rd21, %rd12;
	cvta.to.global.u64 	%rd22, %rd11;
	cvta.to.global.u64 	%rd23, %rd10;
	cvta.to.global.u64 	%rd24, %rd9;
	mul.wide.u32 	%rd25, %r1, 4;
	add.s64 	%rd1, %rd20, %rd25;
	add.s64 	%rd2, %rd24, %rd25;
	add.s64 	%rd3, %rd19, %rd25;
	add.s64 	%rd4, %rd23, %rd25;
	add.s64 	%rd5, %rd18, %rd25;
	add.s64 	%rd6, %rd22, %rd25;
	add.s64 	%rd7, %rd17, %rd25;
	add.s64 	%rd8, %rd21, %rd25;
	add.s32 	%r12, %r7, -1;
	and.b32  	%r2, %r7, 7;
	setp.lt.u32 	%p4, %r12, 7;
	@%p4 bra 	$L__BB1_4;
	and.b32  	%r13, %r7, -8;
	neg.s32 	%r195, %r13;
$L__BB1_3:
	.pragma "nounroll";
	ld.global.u32 	%r14, [%rd1];
	ld.global.u32 	%r15, [%rd2];
	add.s32 	%r16, %r15, %r14;
	st.global.u32 	[%rd2], %r16;
	ld.global.u32 	%r17, [%rd3];
	ld.global.u32 	%r18, [%rd4];
	add.s32 	%r19, %r18, %r17;
	st.global.u32 	[%rd4], %r19;
	ld.global.u32 	%r20, [%rd5];
	ld.global.u32 	%r21, [%rd6];
	add.s32 	%r22, %r21, %r20;
	st.global.u32 	[%rd6], %r22;
	ld.global.u32 	%r23, [%rd7];
	ld.global.u32 	%r24, [%rd8];
	add.s32 	%r25, %r24, %r23;
	st.global.u32 	[%rd8], %r25;
	ld.global.u32 	%r26, [%rd1];
	ld.global.u32 	%r27, [%rd2];
	add.s32 	%r28, %r27, %r26;
	st.global.u32 	[%rd2], %r28;
	ld.global.u32 	%r29, [%rd3];
	ld.global.u32 	%r30, [%rd4];
	add.s32 	%r31, %r30, %r29;
	st.global.u32 	[%rd4], %r31;
	ld.global.u32 	%r32, [%rd5];
	ld.global.u32 	%r33, [%rd6];
	add.s32 	%r34, %r33, %r32;
	st.global.u32 	[%rd6], %r34;
	ld.global.u32 	%r35, [%rd7];
	ld.global.u32 	%r36, [%rd8];
	add.s32 	%r37, %r36, %r35;
	st.global.u32 	[%rd8], %r37;
	ld.global.u32 	%r38, [%rd1];
	ld.global.u32 	%r39, [%rd2];
	add.s32 	%r40, %r39, %r38;
	st.global.u32 	[%rd2], %r40;
	ld.global.u32 	%r41, [%rd3];
	ld.global.u32 	%r42, [%rd4];
	add.s32 	%r43, %r42, %r41;
	st.global.u32 	[%rd4], %r43;
	ld.global.u32 	%r44, [%rd5];
	ld.global.u32 	%r45, [%rd6];
	add.s32 	%r46, %r45, %r44;
	st.global.u32 	[%rd6], %r46;
	ld.global.u32 	%r47, [%rd7];
	ld.global.u32 	%r48, [%rd8];
	add.s32 	%r49, %r48, %r47;
	st.global.u32 	[%rd8], %r49;
	ld.global.u32 	%r50, [%rd1];
	ld.global.u32 	%r51, [%rd2];
	add.s32 	%r52, %r51, %r50;
	st.global.u32 	[%rd2], %r52;
	ld.global.u32 	%r53, [%rd3];
	ld.global.u32 	%r54, [%rd4];
	add.s32 	%r55, %r54, %r53;
	st.global.u32 	[%rd4], %r55;
	ld.global.u32 	%r56, [%rd5];
	ld.global.u32 	%r57, [%rd6];
	add.s32 	%r58, %r57, %r56;
	st.global.u32 	[%rd6], %r58;
	ld.global.u32 	%r59, [%rd7];
	ld.global.u32 	%r60, [%rd8];
	add.s32 	%r61, %r60, %r59;
	st.global.u32 	[%rd8], %r61;
	ld.global.u32 	%r62, [%rd1];
	ld.global.u32 	%r63, [%rd2];
	add.s32 	%r64, %r63, %r62;
	st.global.u32 	[%rd2], %r64;
	ld.global.u32 	%r65, [%rd3];
	ld.global.u32 	%r66, [%rd4];
	add.s32 	%r67, %r66, %r65;
	st.global.u32 	[%rd4], %r67;
	ld.global.u32 	%r68, [%rd5];
	ld.global.u32 	%r69, [%rd6];
	add.s32 	%r70, %r69, %r68;
	st.global.u32 	[%rd6], %r70;
	ld.global.u32 	%r71, [%rd7];
	ld.global.u32 	%r72, [%rd8];
	add.s32 	%r73, %r72, %r71;
	st.global.u32 	[%rd8], %r73;
	ld.global.u32 	%r74, [%rd1];
	ld.global.u32 	%r75, [%rd2];
	add.s32 	%r76, %r75, %r74;
	st.global.u32 	[%rd2], %r76;
	ld.global.u32 	%r77, [%rd3];
	ld.global.u32 	%r78, [%rd4];
	add.s32 	%r79, %r78, %r77;
	st.global.u32 	[%rd4], %r79;
	ld.global.u32 	%r80, [%rd5];
	ld.global.u32 	%r81, [%rd6];
	add.s32 	%r82, %r81, %r80;
	st.global.u32 	[%rd6], %r82;
	ld.global.u32 	%r83, [%rd7];
	ld.global.u32 	%r84, [%rd8];
	add.s32 	%r85, %r84, %r83;
	st.global.u32 	[%rd8], %r85;
	ld.global.u32 	%r86, [%rd1];
	ld.global.u32 	%r87, [%rd2];
	add.s32 	%r88, %r87, %r86;
	st.global.u32 	[%rd2], %r88;
	ld.global.u32 	%r89, [%rd3];
	ld.global.u32 	%r90, [%rd4];
	add.s32 	%r91, %r90, %r89;
	st.global.u32 	[%rd4], %r91;
	ld.global.u32 	%r92, [%rd5];
	ld.global.u32 	%r93, [%rd6];
	add.s32 	%r94, %r93, %r92;
	st.global.u32 	[%rd6], %r94;
	ld.global.u32 	%r95, [%rd7];
	ld.global.u32 	%r96, [%rd8];
	add.s32 	%r97, %r96, %r95;
	st.global.u32 	[%rd8], %r97;
	ld.global.u32 	%r98, [%rd1];
	ld.global.u32 	%r99, [%rd2];
	add.s32 	%r100, %r99, %r98;
	st.global.u32 	[%rd2], %r100;
	ld.global.u32 	%r101, [%rd3];
	ld.global.u32 	%r102, [%rd4];
	add.s32 	%r103, %r102, %r101;
	st.global.u32 	[%rd4], %r103;
	ld.global.u32 	%r104, [%rd5];
	ld.global.u32 	%r105, [%rd6];
	add.s32 	%r106, %r105, %r104;
	st.global.u32 	[%rd6], %r106;
	ld.global.u32 	%r107, [%rd7];
	ld.global.u32 	%r108, [%rd8];
	add.s32 	%r109, %r108, %r107;
	st.global.u32 	[%rd8], %r109;
	add.s32 	%r195, %r195, 8;
	setp.ne.s32 	%p5, %r195, 0;
	@%p5 bra 	$L__BB1_3;
$L__BB1_4:
	setp.eq.s32 	%p6, %r2, 0;
	@%p6 bra 	$L__BB1_12;
	and.b32  	%r6, %r7, 3;
	setp.lt.u32 	%p7, %r2, 4;
	@%p7 bra 	$L__BB1_7;
	ld.global.u32 	%r110, [%rd1];
	ld.global.u32 	%r111, [%rd2];
	add.s32 	%r112, %r111, %r110;
	st.global.u32 	[%rd2], %r112;
	ld.global.u32 	%r113, [%rd3];
	ld.global.u32 	%r114, [%rd4];
	add.s32 	%r115, %r114, %r113;
	st.global.u32 	[%rd4], %r115;
	ld.global.u32 	%r116, [%rd5];
	ld.global.u32 	%r117, [%rd6];
	add.s32 	%r118, %r117, %r116;
	st.global.u32 	[%rd6], %r118;
	ld.global.u32 	%r119, [%rd7];
	ld.global.u32 	%r120, [%rd8];
	add.s32 	%r121, %r120, %r119;
	st.global.u32 	[%rd8], %r121;
	ld.global.u32 	%r122, [%rd1];
	ld.global.u32 	%r123, [%rd2];
	add.s32 	%r124, %r123, %r122;
	st.global.u32 	[%rd2], %r124;
	ld.global.u32 	%r125, [%rd3];
	ld.global.u32 	%r126, [%rd4];
	add.s32 	%r127, %r126, %r125;
	st.global.u32 	[%rd4], %r127;
	ld.global.u32 	%r128, [%rd5];
	ld.global.u32 	%r129, [%rd6];
	add.s32 	%r130, %r129, %r128;
	st.global.u32 	[%rd6], %r130;
	ld.global.u32 	%r131, [%rd7];
	ld.global.u32 	%r132, [%rd8];
	add.s32 	%r133, %r132, %r131;
	st.global.u32 	[%rd8], %r133;
	ld.global.u32 	%r134, [%rd1];
	ld.global.u32 	%r135, [%rd2];
	add.s32 	%r136, %r135, %r134;
	st.global.u32 	[%rd2], %r136;
	ld.global.u32 	%r137, [%rd3];
	ld.global.u32 	%r138, [%rd4];
	add.s32 	%r139, %r138, %r137;
	st.global.u32 	[%rd4], %r139;
	ld.global.u32 	%r140, [%rd5];
	ld.global.u32 	%r141, [%rd6];
	add.s32 	%r142, %r141, %r140;
	st.global.u32 	[%rd6], %r142;
	ld.global.u32 	%r143, [%rd7];
	ld.global.u32 	%r144, [%rd8];
	add.s32 	%r145, %r144, %r143;
	st.global.u32 	[%rd8], %r145;
	ld.global.u32 	%r146, [%rd1];
	ld.global.u32 	%r147, [%rd2];
	add.s32 	%r148, %r147, %r146;
	st.global.u32 	[%rd2], %r148;
	ld.global.u32 	%r149, [%rd3];
	ld.global.u32 	%r150, [%rd4];
	add.s32 	%r151, %r150, %r149;
	st.global.u32 	[%rd4], %r151;
	ld.global.u32 	%r152, [%rd5];
	ld.global.u32 	%r153, [%rd6];
	add.s32 	%r154, %r153, %r152;
	st.global.u32 	[%rd6], %r154;
	ld.global.u32 	%r155, [%rd7];
	ld.global.u32 	%r156, [%rd8];
	add.s32 	%r157, %r156, %r155;
	st.global.u32 	[%rd8], %r157;
$L__BB1_7:
	setp.eq.s32 	%p8, %r6, 0;
	@%p8 bra 	$L__BB1_12;
	setp.eq.s32 	%p9, %r6, 1;
	@%p9 bra 	$L__BB1_10;
	ld.global.u32 	%r158, [%rd1];
	ld.global.u32 	%r159, [%rd2];
	add.s32 	%r160, %r159, %r158;
	st.global.u32 	[%rd2], %r160;
	ld.global.u32 	%r161, [%rd3];
	ld.global.u32 	%r162, [%rd4];
	add.s32 	%r163, %r162, %r161;
	st.global.u32 	[%rd4], %r163;
	ld.global.u32 	%r164, [%rd5];
	ld.global.u32 	%r165, [%rd6];
	add.s32 	%r166, %r165, %r164;
	st.global.u32 	[%rd6], %r166;
	ld.global.u32 	%r167, [%rd7];
	ld.global.u32 	%r168, [%rd8];
	add.s32 	%r169, %r168, %r167;
	st.global.u32 	[%rd8], %r169;
	ld.global.u32 	%r170, [%rd1];
	ld.global.u32 	%r171, [%rd2];
	add.s32 	%r172, %r171, %r170;
	st.global.u32 	[%rd2], %r172;
	ld.global.u32 	%r173, [%rd3];
	ld.global.u32 	%r174, [%rd4];
	add.s32 	%r175, %r174, %r173;
	st.global.u32 	[%rd4], %r175;
	ld.global.u32 	%r176, [%rd5];
	ld.global.u32 	%r177, [%rd6];
	add.s32 	%r178, %r177, %r176;
	st.global.u32 	[%rd6], %r178;
	ld.global.u32 	%r179, [%rd7];
	ld.global.u32 	%r180, [%rd8];
	add.s32 	%r181, %r180, %r179;
	st.global.u32 	[%rd8], %r181;
$L__BB1_10:
	and.b32  	%r182, %r7, 1;
	setp.eq.b32 	%p10, %r182, 1;
	not.pred 	%p11, %p10;
	@%p11 bra 	$L__BB1_12;
	ld.global.u32 	%r183, [%rd1];
	ld.global.u32 	%r184, [%rd2];
	add.s32 	%r185, %r184, %r183;
	st.global.u32 	[%rd2], %r185;
	ld.global.u32 	%r186, [%rd3];
	ld.global.u32 	%r187, [%rd4];
	add.s32 	%r188, %r187, %r186;
	st.global.u32 	[%rd4], %r188;
	ld.global.u32 	%r189, [%rd5];
	ld.global.u32 	%r190, [%rd6];
	add.s32 	%r191, %r190, %r189;
	st.global.u32 	[%rd6], %r191;
	ld.global.u32 	%r192, [%rd7];
	ld.global.u32 	%r193, [%rd8];
	add.s32 	%r194, %r193, %r192;
	st.global.u32 	[%rd8], %r194;
$L__BB1_12:
	ret;

}


// ===== COMPILED SASS (sm_100) =====

	.target	sm_100

	.elftype	@"ET_EXEC"


//--------------------- .note.nv.tkinfo           --------------------------
	.section	.note.nv.tkinfo,"",@"SHT_NOTE"
	.sectionflags	@"SHF_NOTE_NV_TKINFO"
	.tkinfo
        /*0018*/ 	.word	0x00000002
        /*0030*/ 	.string	""
        /*0030*/ 	.string	"ptxas"
        /*0030*/ 	.string	"Cuda compilation tools, release 13.0, V13.0.88"
        /*0030*/ 	.string	"Build cuda_13.0.r13.0/compiler.36424714_0"
        /*0030*/ 	.string	"-arch sm_100 -m 64 "



//--------------------- .note.nv.cuinfo           --------------------------
	.section	.note.nv.cuinfo,"",@"SHT_NOTE"
	.sectionflags	@"SHF_NOTE_NV_CUINFO"
        /*0018*/ 	.short	0x0002
        /*001a*/ 	.short	0x0064
        /*001c*/ 	.short	0x0082
	.zero		2


//--------------------- .nv.info                  --------------------------
	.section	.nv.info,"",@"SHT_CUDA_INFO"
	.align	4


	//----- nvinfo : EIATTR_REGCOUNT
	.align		4
        /*0000*/ 	.byte	0x04, 0x2f
        /*0002*/ 	.short	(.L_1 - .L_0)
	.align		4
.L_0:
        /*0004*/ 	.word	index@(_Z22add_kernel_interleavedP13INTERLEAVED_TPKS_jj)
        /*0008*/ 	.word	0x00000012


	//----- nvinfo : EIATTR_FRAME_SIZE
	.align		4
.L_1:
        /*000c*/ 	.byte	0x04, 0x11
        /*000e*/ 	.short	(.L_3 - .L_2)
	.align		4
.L_2:
        /*0010*/ 	.word	index@(_Z22add_kernel_interleavedP13INTERLEAVED_TPKS_jj)
        /*0014*/ 	.word	0x00000000


	//----- nvinfo : EIATTR_REGCOUNT
	.align		4
.L_3:
        /*0018*/ 	.byte	0x04, 0x2f
        /*001a*/ 	.short	(.L_5 - .L_4)
	.align		4
.L_4:
        /*001c*/ 	.word	index@(_Z25add_kernel_noninterleaved17NON_INTERLEAVED_TS_jj)
        /*0020*/ 	.word	0x0000001e


	//----- nvinfo : EIATTR_FRAME_SIZE
	.align		4
.L_5:
        /*0024*/ 	.byte	0x04, 0x11
        /*0026*/ 	.short	(.L_7 - .L_6)
	.align		4
.L_6:
        /*0028*/ 	.word	index@(_Z25add_kernel_noninterleaved17NON_INTERLEAVED_TS_jj)
        /*002c*/ 	.word	0x00000000


	//----- nvinfo : EIATTR_MIN_STACK_SIZE
	.align		4
.L_7:
        /*0030*/ 	.byte	0x04, 0x12
        /*0032*/ 	.short	(.L_9 - .L_8)
	.align		4
.L_8:
        /*0034*/ 	.word	index@(_Z25add_kernel_noninterleaved17NON_INTERLEAVED_TS_jj)
        /*0038*/ 	.word	0x00000000


	//----- nvinfo : EIATTR_MIN_STACK_SIZE
	.align		4
.L_9:
        /*003c*/ 	.byte	0x04, 0x12
        /*003e*/ 	.short	(.L_11 - .L_10)
	.align		4
.L_10:
        /*0040*/ 	.word	index@(_Z22add_kernel_interleavedP13INTERLEAVED_TPKS_jj)
        /*0044*/ 	.word	0x00000000
.L_11:


//--------------------- .nv.compat                --------------------------
	.section	.nv.compat,"",@"SHT_CUDA_COMPAT_INFO"
	.align	4
        /*0000*/ 	.byte	0x02, 0x09, 0x00, 0x00, 0x02, 0x02, 0x01, 0x00, 0x02, 0x05, 0x05, 0x00, 0x03, 0x07, 0x01, 0x01
        /*0010*/ 	.byte	0x02, 0x03, 0x00, 0x00, 0x02, 0x06, 0x01, 0x00, 0x04, 0x0b, 0x08, 0x00, 0x09, 0x00, 0x00, 0x00
        /*0020*/ 	.byte	0x00, 0x00, 0x00, 0x00


//--------------------- .nv.info._Z25add_kernel_noninterleaved17NON_INTERLEAVED_TS_jj --------------------------
	.section	.nv.info._Z25add_kernel_noninterleaved17NON_INTERLEAVED_TS_jj,"",@"SHT_CUDA_INFO"
	.sectionflags	@""
	.align	4


	//----- nvinfo : EIATTR_CUDA_API_VERSION
	.align		4
        /*0000*/ 	.byte	0x04, 0x37
        /*0002*/ 	.short	(.L_13 - .L_12)
.L_12:
        /*0004*/ 	.word	0x00000082


	//----- nvinfo : EIATTR_KPARAM_INFO
	.align		4
.L_13:
        /*0008*/ 	.byte	0x04, 0x17
        /*000a*/ 	.short	(.L_15 - .L_14)
.L_14:
        /*000c*/ 	.word	0x00000000
        /*0010*/ 	.short	0x0003
        /*0012*/ 	.short	0x0044
        /*0014*/ 	.byte	0x00, 0xf0, 0x11, 0x00


	//----- nvinfo : EIATTR_KPARAM_INFO
	.align		4
.L_15:
        /*0018*/ 	.byte	0x04, 0x17
        /*001a*/ 	.short	(.L_17 - .L_16)
.L_16:
        /*001c*/ 	.word	0x00000000
        /*0020*/ 	.short	0x0002
        /*0022*/ 	.short	0x0040
        /*0024*/ 	.byte	0x00, 0xf0, 0x11, 0x00


	//----- nvinfo : EIATTR_KPARAM_INFO
	.align		4
.L_17:
        /*0028*/ 	.byte	0x04, 0x17
        /*002a*/ 	.short	(.L_19 - .L_18)
.L_18:
        /*002c*/ 	.word	0x00000000
        /*0030*/ 	.short	0x0001
        /*0032*/ 	.short	0x0020
        /*0034*/ 	.byte	0x00, 0xf0, 0x81, 0x00


	//----- nvinfo : EIATTR_KPARAM_INFO
	.align		4
.L_19:
        /*0038*/ 	.byte	0x04, 0x17
        /*003a*/ 	.short	(.L_21 - .L_20)
.L_20:
        /*003c*/ 	.word	0x00000000
        /*0040*/ 	.short	0x0000
        /*0042*/ 	.short	0x0000
        /*0044*/ 	.byte	0x00, 0xf0, 0x81, 0x00


	//----- nvinfo : EIATTR_SPARSE_MMA_MASK
	.align		4
.L_21:
        /*0048*/ 	.byte	0x03, 0x50
        /*004a*/ 	.short	0x0000


	//----- nvinfo : EIATTR_MAXREG_COUNT
	.align		4
        /*004c*/ 	.byte	0x03, 0x1b
        /*004e*/ 	.short	0x00ff


	//----- nvinfo : EIATTR_MERCURY_ISA_VERSION
	.align		4
        /*0050*/ 	.byte	0x03, 0x5f
        /*0052*/ 	.short	0x0101


	//----- nvinfo : EIATTR_VRC_CTA_INIT_COUNT
	.align		4
        /*0054*/ 	.byte	0x02, 0x4a
	.zero		1
	.zero		1


	//----- nvinfo : EIATTR_EXIT_INSTR_OFFSETS
	.align		4
        /*0058*/ 	.byte	0x04, 0x1c
        /*005a*/ 	.short	(.L_23 - .L_22)


	//   ....[0]....
.L_22:
        /*005c*/ 	.word	0x00000080


	//   ....[1]....
        /*0060*/ 	.word	0x00000a40


	//   ....[2]....
        /*0064*/ 	.word	0x00000e90


	//   ....[3]....
        /*0068*/ 	.word	0x000010e0


	//   ....[4]....
        /*006c*/ 	.word	0x000011f0


	//----- nvinfo : EIATTR_CBANK_PARAM_SIZE
	.align		4
.L_23:
        /*0070*/ 	.byte	0x03, 0x19
        /*0072*/ 	.short	0x0048


	//----- nvinfo : EIATTR_PARAM_CBANK
	.align		4
        /*0074*/ 	.byte	0x04, 0x0a
        /*0076*/ 	.short	(.L_25 - .L_24)
	.align		4
.L_24:
        /*0078*/ 	.word	index@(.nv.constant0._Z25add_kernel_noninterleaved17NON_INTERLEAVED_TS_jj)
        /*007c*/ 	.short	0x0380
        /*007e*/ 	.short	0x0048


	//----- nvinfo : EIATTR_SW_WAR
	.align		4
.L_25:
        /*0080*/ 	.byte	0x04, 0x36
        /*0082*/ 	.short	(.L_27 - .L_26)
.L_26:
        /*0084*/ 	.word	0x00000008
.L_27:


//--------------------- .nv.info._Z22add_kernel_interleavedP13INTERLEAVED_TPKS_jj --------------------------
	.section	.nv.info._Z22add_kernel_interleavedP13INTERLEAVED_TPKS_jj,"",@"SHT_CUDA_INFO"
	.sectionflags	@""
	.align	4


	//----- nvinfo : EIATTR_CUDA_API_VERSION
	.align		4
        /*0000*/ 	.byte	0x04, 0x37
        /*0002*/ 	.short	(.L_29 - .L_28)
.L_28:
        /*0004*/ 	.word	0x00000082


	//----- nvinfo : EIATTR_KPARAM_INFO
	.align		4
.L_29:
        /*0008*/ 	.byte	0x04, 0x17
        /*000a*/ 	.short	(.L_31 - .L_30)
.L_30:
        /*000c*/ 	.word	0x00000000
        /*0010*/ 	.short	0x0003
        /*0012*/ 	.short	0x0014
        /*0014*/ 	.byte	0x00, 0xf0, 0x11, 0x00


	//----- nvinfo : EIATTR_KPARAM_INFO
	.align		4
.L_31:
        /*0018*/ 	.byte	0x04, 0x17
        /*001a*/ 	.short	(.L_33 - .L_32)
.L_32:
        /*001c*/ 	.word	0x00000000
        /*0020*/ 	.short	0x0002
        /*0022*/ 	.short	0x0010
        /*0024*/ 	.byte	0x00, 0xf0, 0x11, 0x00


	//----- nvinfo : EIATTR_KPARAM_INFO
	.align		4
.L_33:
        /*0028*/ 	.byte	0x04, 0x17
        /*002a*/ 	.short	(.L_35 - .L_34)
.L_34:
        /*002c*/ 	.word	0x00000000
        /*0030*/ 	.short	0x0001
        /*0032*/ 	.short	0x0008
        /*0034*/ 	.byte	0x00, 0xf5, 0x21, 0x00


	//----- nvinfo : EIATTR_KPARAM_INFO
	.align		4
.L_35:
        /*0038*/ 	.byte	0x04, 0x17
        /*003a*/ 	.short	(.L_37 - .L_36)
.L_36:
        /*003c*/ 	.word	0x00000000
        /*0040*/ 	.short	0x0000
        /*0042*/ 	.short	0x0000
        /*0044*/ 	.byte	0x00, 0xf5, 0x21, 0x00


	//----- nvinfo : EIATTR_SPARSE_MMA_MASK
	.align		4
.L_37:
        /*0048*/ 	.byte	0x03, 0x50
        /*004a*/ 	.short	0x0000


	//----- nvinfo : EIATTR_MAXREG_COUNT
	.align		4
        /*004c*/ 	.byte	0x03, 0x1b
        /*004e*/ 	.short	0x00ff


	//----- nvinfo : EIATTR_MERCURY_ISA_VERSION
	.align		4
        /*0050*/ 	.byte	0x03, 0x5f
        /*0052*/ 	.short	0x0101


	//----- nvinfo : EIATTR_VRC_CTA_INIT_COUNT
	.align		4
        /*0054*/ 	.byte	0x02, 0x4a
	.zero		1
	.zero		1


	//----- nvinfo : EIATTR_EXIT_INSTR_OFFSETS
	.align		4
        /*0058*/ 	.byte	0x04, 0x1c
        /*005a*/ 	.short	(.L_39 - .L_38)


	//   ....[0]....
.L_38:
        /*005c*/ 	.word	0x00000080


	//   ....[1]....
        /*0060*/ 	.word	0x000007c0


	//   ....[2]....
        /*0064*/ 	.word	0x00000b50


	//   ....[3]....
        /*0068*/ 	.word	0x00000d60


	//   ....[4]....
        /*006c*/ 	.word	0x00000e70


	//----- nvinfo : EIATTR_CBANK_PARAM_SIZE
	.align		4
.L_39:
        /*0070*/ 	.byte	0x03, 0x19
        /*0072*/ 	.short	0x0018


	//----- nvinfo : EIATTR_PARAM_CBANK
	.align		4
        /*0074*/ 	.byte	0x04, 0x0a
        /*0076*/ 	.short	(.L_41 - .L_40)
	.align		4
.L_40:
        /*0078*/ 	.word	index@(.nv.constant0._Z22add_kernel_interleavedP13INTERLEAVED_TPKS_jj)
        /*007c*/ 	.short	0x0380
        /*007e*/ 	.short	0x0018


	//----- nvinfo : EIATTR_SW_WAR
	.align		4
.L_41:
        /*0080*/ 	.byte	0x04, 0x36
        /*0082*/ 	.short	(.L_43 - .L_42)
.L_42:
        /*0084*/ 	.word	0x00000008
.L_43:


//--------------------- .nv.callgraph             --------------------------
	.section	.nv.callgraph,"",@"SHT_CUDA_CALLGRAPH"
	.align	4
	.sectionentsize	8
	.align		4
        /*0000*/ 	.word	0x00000000
	.align		4
        /*0004*/ 	.word	0xffffffff
	.align		4
        /*0008*/ 	.word	0x00000000
	.align		4
        /*000c*/ 	.word	0xfffffffe
	.align		4
        /*0010*/ 	.word	0x00000000
	.align		4
        /*0014*/ 	.word	0xfffffffd
	.align		4
        /*0018*/ 	.word	0x00000000
	.align		4
        /*001c*/ 	.word	0xfffffffc


//--------------------- .text._Z25add_kernel_noninterleaved17NON_INTERLEAVED_TS_jj --------------------------
	.section	.text._Z25add_kernel_noninterleaved17NON_INTERLEAVED_TS_jj,"ax",@progbits
	.align	128
        .global         _Z25add_kernel_noninterleaved17NON_INTERLEAVED_TS_jj
        .type           _Z25add_kernel_noninterleaved17NON_INTERLEAVED_TS_jj,@function
        .size           _Z25add_kernel_noninterleaved17NON_INTERLEAVED_TS_jj,(.L_x_10 - _Z25add_kernel_noninterleaved17NON_INTERLEAVED_TS_jj)
        .other          _Z25add_kernel_noninterleaved17NON_INTERLEAVED_TS_jj,@"STO_CUDA_ENTRY STV_DEFAULT"
_Z25add_kernel_noninterleaved17NON_INTERLEAVED_TS_jj:
.text._Z25add_kernel_noninterleaved17NON_INTERLEAVED_TS_jj:
[----:B------:R-:W-:Y:S01]  /*0000*/  LDC R1, c[0x0][0x37c] ;  /* 0x0000df00ff017b82 */ /* 0x000fe20000000800 */
[----:B------:R-:W0:Y:S07]  /*0010*/  S2R R0, SR_TID.X ;  /* 0x0000000000007919 */ /* 0x000e2e0000002100 */
[----:B------:R-:W0:Y:S08]  /*0020*/  S2UR UR4, SR_CTAID.X ;  /* 0x00000000000479c3 */ /* 0x000e300000002500 */
[----:B------:R-:W0:Y:S08]  /*0030*/  LDC R17, c[0x0][0x360] ;  /* 0x0000d800ff117b82 */ /* 0x000e300000000800 */
[----:B------:R-:W1:Y:S01]  /*0040*/  LDC.64 R10, c[0x0][0x3c0] ;  /* 0x0000f000ff0a7b82 */ /* 0x000e620000000a00 */
[----:B0-----:R-:W-:Y:S01]  /*0050*/  IMAD R17, R17, UR4, R0 ;  /* 0x0000000411117c24 */ /* 0x001fe2000f8e0200 */
[----:B-1----:R-:W-:-:S04]  /*0060*/  ISETP.NE.AND P0, PT, R11, RZ, PT ;  /* 0x000000ff0b00720c */ /* 0x002fc80003f05270 */
[----:B------:R-:W-:-:S13]  /*0070*/  ISETP.GE.U32.OR P0, PT, R17, R10, !P0 ;  /* 0x0000000a1100720c */ /* 0x000fda0004706470 */
[----:B------:R-:W-:Y:S05]  /*0080*/  @P0 EXIT ;  /* 0x000000000000094d */ /* 0x000fea0003800000 */
[----:B------:R-:W0:Y:S01]  /*0090*/  LDC.64 R8, c[0x0][0x3a0] ;  /* 0x0000e800ff087b82 */ /* 0x000e220000000a00 */
[C---:B------:R-:W-:Y:S01]  /*00a0*/  VIADD R0, R11.reuse, 0xffffffff ;  /* 0xffffffff0b007836 */ /* 0x040fe20000000000 */
[----:B------:R-:W-:Y:S01]  /*00b0*/  LOP3.LUT R10, R11, 0x7, RZ, 0xc0, !PT ;  /* 0x000000070b0a7812 */ /* 0x000fe200078ec0ff */
[----:B------:R-:W1:Y:S03]  /*00c0*/  LDCU.64 UR4, c[0x0][0x358] ;  /* 0x00006b00ff0477ac */ /* 0x000e660008000a00 */
[----:B------:R-:W-:Y:S02]  /*00d0*/  ISETP.GE.U32.AND P1, PT, R0, 0x7, PT ;  /* 0x000000070000780c */ /* 0x000fe40003f26070 */
[----:B------:R-:W2:Y:S01]  /*00e0*/  LDC.64 R6, c[0x0][0x380] ;  /* 0x0000e000ff067b82 */ /* 0x000ea20000000a00 */
[----:B------:R-:W-:-:S07]  /*00f0*/  ISETP.NE.AND P0, PT, R10, RZ, PT ;  /* 0x000000ff0a00720c */ /* 0x000fce0003f05270 */
[----:B------:R-:W3:Y:S08]  /*0100*/  LDC.64 R4, c[0x0][0x3a8] ;  /* 0x0000ea00ff047b82 */ /* 0x000ef00000000a00 */
[----:B------:R-:W4:Y:S01]  /*0110*/  LDC.64 R2, c[0x0][0x388] ;  /* 0x0000e200ff027b82 */ /* 0x000f220000000a00 */
[----:B0-----:R-:W-:-:S07]  /*0120*/  IMAD.WIDE.U32 R8, R17, 0x4, R8 ;  /* 0x0000000411087825 */ /* 0x001fce00078e0008 */
[----:B------:R-:W0:Y:S01]  /*0130*/  LDC.64 R12, c[0x0][0x3b0] ;  /* 0x0000ec00ff0c7b82 */ /* 0x000e220000000a00 */
[----:B--2---:R-:W-:-:S07]  /*0140*/  IMAD.WIDE.U32 R6, R17, 0x4, R6 ;  /* 0x0000000411067825 */ /* 0x004fce00078e0006 */
[----:B------:R-:W2:Y:S01]  /*0150*/  LDC.64 R20, c[0x0][0x390] ;  /* 0x0000e400ff147b82 */ /* 0x000ea20000000a00 */
[----:B---3--:R-:W-:-:S07]  /*0160*/  IMAD.WIDE.U32 R4, R17, 0x4, R4 ;  /* 0x0000000411047825 */ /* 0x008fce00078e0004 */
[----:B------:R-:W3:Y:S01]  /*0170*/  LDC.64 R18, c[0x0][0x3b8] ;  /* 0x0000ee00ff127b82 */ /* 0x000ee20000000a00 */
[----:B----4-:R-:W-:-:S07]  /*0180*/  IMAD.WIDE.U32 R2, R17, 0x4, R2 ;  /* 0x0000000411027825 */ /* 0x010fce00078e0002 */
[----:B------:R-:W4:Y:S01]  /*0190*/  LDC.64 R14, c[0x0][0x398] ;  /* 0x0000e600ff0e7b82 */ /* 0x000f220000000a00 */
[----:B0-----:R-:W-:-:S04]  /*01a0*/  IMAD.WIDE.U32 R12, R17, 0x4, R12 ;  /* 0x00000004110c7825 */ /* 0x001fc800078e000c */
[----:B--2---:R-:W-:-:S04]  /*01b0*/  IMAD.WIDE.U32 R20, R17, 0x4, R20 ;  /* 0x0000000411147825 */ /* 0x004fc800078e0014 */
[----:B---3--:R-:W-:-:S04]  /*01c0*/  IMAD.WIDE.U32 R18, R17, 0x4, R18 ;  /* 0x0000000411127825 */ /* 0x008fc800078e0012 */
[----:B----4-:R-:W-:Y:S01]  /*01d0*/  IMAD.WIDE.U32 R14, R17, 0x4, R14 ;  /* 0x00000004110e7825 */ /* 0x010fe200078e000e */
[----:B-1----:R-:W-:Y:S06]  /*01e0*/  @!P1 BRA `(.L_x_0) ;  /* 0x0000000800149947 */ /* 0x002fec0003800000 */
[----:B------:R-:W-:-:S05]  /*01f0*/  LOP3.LUT R0, R11, 0xfffffff8, RZ, 0xc0, !PT ;  /* 0xfffffff80b007812 */ /* 0x000fca00078ec0ff */
[----:B------:R-:W-:-:S07]  /*0200*/  IMAD.MOV R0, RZ, RZ, -R0 ;  /* 0x000000ffff007224 */ /* 0x000fce00078e0a00 */
.L_x_1:
[----:B------:R-:W2:Y:S04]  /*0210*/  LDG.E R16, desc[UR4][R8.64] ;  /* 0x0000000408107981 */ /* 0x000ea8000c1e1900 */
[----:B0-----:R-:W2:Y:S02]  /*0220*/  LDG.E R17, desc[UR4][R6.64] ;  /* 0x0000000406117981 */ /* 0x001ea4000c1e1900 */
[----:B--2---:R-:W-:-:S05]  /*0230*/  IADD3 R17, PT, PT, R16, R17, RZ ;  /* 0x0000001110117210 */ /* 0x004fca0007ffe0ff */
[----:B------:R0:W-:Y:S04]  /*0240*/  STG.E desc[UR4][R6.64], R17 ;  /* 0x0000001106007986 */ /* 0x0001e8000c101904 */
[----:B------:R-:W2:Y:S04]  /*0250*/  LDG.E R16, desc[UR4][R4.64] ;  /* 0x0000000404107981 */ /* 0x000ea8000c1e1900 */
[----:B------:R-:W2:Y:S02]  /*0260*/  LDG.E R23, desc[UR4][R2.64] ;  /* 0x0000000402177981 */ /* 0x000ea4000c1e1900 */
[----:B--2---:R-:W-:-:S05]  /*0270*/  IMAD.IADD R23, R16, 0x1, R23 ;  /* 0x0000000110177824 */ /* 0x004fca00078e0217 */
[----:B------:R1:W-:Y:S04]  /*0280*/  STG.E desc[UR4][R2.64], R23 ;  /* 0x0000001702007986 */ /* 0x0003e8000c101904 */
[----:B------:R-:W2:Y:S04]  /*0290*/  LDG.E R16, desc[UR4][R12.64] ;  /* 0x000000040c107981 */ /* 0x000ea8000c1e1900 */
[----:B------:R-:W2:Y:S02]  /*02a0*/  LDG.E R25, desc[UR4][R20.64] ;  /* 0x0000000414197981 */ /* 0x000ea4000c1e1900 */
[----:B--2---:R-:W-:-:S05]  /*02b0*/  IADD3 R25, PT, PT, R16, R25, RZ ;  /* 0x0000001910197210 */ /* 0x004fca0007ffe0ff */
[----:B------:R2:W-:Y:S04]  /*02c0*/  STG.E desc[UR4][R20.64], R25 ;  /* 0x0000001914007986 */ /* 0x0005e8000c101904 */
[----:B------:R-:W3:Y:S04]  /*02d0*/  LDG.E R16, desc[UR4][R18.64] ;  /* 0x0000000412107981 */ /* 0x000ee8000c1e1900 */
[----:B------:R-:W3:Y:S02]  /*02e0*/  LDG.E R27, desc[UR4][R14.64] ;  /* 0x000000040e1b7981 */ /* 0x000ee4000c1e1900 */
[----:B---3--:R-:W-:-:S05]  /*02f0*/  IMAD.IADD R27, R16, 0x1, R27 ;  /* 0x00000001101b7824 */ /* 0x008fca00078e021b */
[----:B------:R3:W-:Y:S04]  /*0300*/  STG.E desc[UR4][R14.64], R27 ;  /* 0x0000001b0e007986 */ /* 0x0007e8000c101904 */
[----:B------:R-:W4:Y:S04]  /*0310*/  LDG.E R16, desc[UR4][R8.64] ;  /* 0x0000000408107981 */ /* 0x000f28000c1e1900 */
[----:B0-----:R-:W4:Y:S02]  /*0320*/  LDG.E R17, desc[UR4][R6.64] ;  /* 0x0000000406117981 */ /* 0x001f24000c1e1900 */
[----:B----4-:R-:W-:-:S05]  /*0330*/  IADD3 R17, PT, PT, R16, R17, RZ ;  /* 0x0000001110117210 */ /* 0x010fca0007ffe0ff */
[----:B------:R0:W-:Y:S04]  /*0340*/  STG.E desc[UR4][R6.64], R17 ;  /* 0x0000001106007986 */ /* 0x0001e8000c101904 */
[----:B------:R-:W4:Y:S04]  /*0350*/  LDG.E R16, desc[UR4][R4.64] ;  /* 0x0000000404107981 */ /* 0x000f28000c1e1900 */
[----:B-1----:R-:W4:Y:S02]  /*0360*/  LDG.E R23, desc[UR4][R2.64] ;  /* 0x0000000402177981 */ /* 0x002f24000c1e1900 */
[----:B----4-:R-:W-:-:S05]  /*0370*/  IMAD.IADD R23, R16, 0x1, R23 ;  /* 0x0000000110177824 */ /* 0x010fca00078e0217 */
[----:B------:R1:W-:Y:S04]  /*0380*/  STG.E desc[UR4][R2.64], R23 ;  /* 0x0000001702007986 */ /* 0x0003e8000c101904 */
[----:B------:R-:W4:Y:S04]  /*0390*/  LDG.E R16, desc[UR4][R12.64] ;  /* 0x000000040c107981 */ /* 0x000f28000c1e1900 */
[----:B--2---:R-:W4:Y:S02]  /*03a0*/  LDG.E R25, desc[UR4][R20.64] ;  /* 0x0000000414197981 */ /* 0x004f24000c1e1900 */
[----:B----4-:R-:W-:-:S05]  /*03b0*/  IADD3 R25, PT, PT, R16, R25, RZ ;  /* 0x0000001910197210 */ /* 0x010fca0007ffe0ff */
[----:B------:R2:W-:Y:S04]  /*03c0*/  STG.E desc[UR4][R20.64], R25 ;  /* 0x0000001914007986 */ /* 0x0005e8000c101904 */
[----:B------:R-:W4:Y:S04]  /*03d0*/  LDG.E R16, desc[UR4][R18.64] ;  /* 0x0000000412107981 */ /* 0x000f28000c1e1900 */
[----:B---3--:R-:W4:Y:S02]  /*03e0*/  LDG.E R27, desc[UR4][R14.64] ;  /* 0x000000040e1b7981 */ /* 0x008f24000c1e1900 */
[----:B----4-:R-:W-:-:S05]  /*03f0*/  IMAD.IADD R27, R16, 0x1, R27 ;  /* 0x00000001101b7824 */ /* 0x010fca00078e021b */
        /* <DEDUP_REMOVED lines=90> */
[----:B--2---:R-:W4:Y:S01]  /*09a0*/  LDG.E R25, desc[UR4][R20.64] ;  /* 0x0000000414197981 */ /* 0x004f22000c1e1900 */
[----:B------:R-:W-:Y:S02]  /*09b0*/  IADD3 R0, PT, PT, R0, 0x8, RZ ;  /* 0x0000000800007810 */ /* 0x000fe40007ffe0ff */
[----:B----4-:R-:W-:-:S05]  /*09c0*/  IADD3 R25, PT, PT, R16, R25, RZ ;  /* 0x0000001910197210 */ /* 0x010fca0007ffe0ff */
[----:B------:R0:W-:Y:S04]  /*09d0*/  STG.E desc[UR4][R20.64], R25 ;  /* 0x0000001914007986 */ /* 0x0001e8000c101904 */
[----:B------:R-:W2:Y:S04]  /*09e0*/  LDG.E R16, desc[UR4][R18.64] ;  /* 0x0000000412107981 */ /* 0x000ea8000c1e1900 */
[----:B---3--:R-:W2:Y:S01]  /*09f0*/  LDG.E R27, desc[UR4][R14.64] ;  /* 0x000000040e1b7981 */ /* 0x008ea2000c1e1900 */
[----:B------:R-:W-:Y:S01]  /*0a00*/  ISETP.NE.AND P1, PT, R0, RZ, PT ;  /* 0x000000ff0000720c */ /* 0x000fe20003f25270 */
[----:B--2---:R-:W-:-:S05]  /*0a10*/  IMAD.IADD R27, R16, 0x1, R27 ;  /* 0x00000001101b7824 */ /* 0x004fca00078e021b */
[----:B------:R0:W-:Y:S07]  /*0a20*/  STG.E desc[UR4][R14.64], R27 ;  /* 0x0000001b0e007986 */ /* 0x0001ee000c101904 */
[----:B------:R-:W-:Y:S05]  /*0a30*/  @P1 BRA `(.L_x_1) ;  /* 0xfffffff400f41947 */ /* 0x000fea000383ffff */
.L_x_0:
[----:B------:R-:W-:Y:S05]  /*0a40*/  @!P0 EXIT ;  /* 0x000000000000894d */ /* 0x000fea0003800000 */
[----:B------:R-:W-:Y:S02]  /*0a50*/  ISETP.GE.U32.AND P0, PT, R10, 0x4, PT ;  /* 0x000000040a00780c */ /* 0x000fe40003f06070 */
[----:B------:R-:W-:-:S04]  /*0a60*/  LOP3.LUT R16, R11, 0x3, RZ, 0xc0, !PT ;  /* 0x000000030b107812 */ /* 0x000fc800078ec0ff */
[----:B------:R-:W-:-:S07]  /*0a70*/  ISETP.NE.AND P1, PT, R16, RZ, PT ;  /* 0x000000ff1000720c */ /* 0x000fce0003f25270 */
[----:B------:R-:W-:Y:S06]  /*0a80*/  @!P0 BRA `(.L_x_2) ;  /* 0x0000000400008947 */ /* 0x000fec0003800000 */
[----:B------:R-:W2:Y:S04]  /*0a90*/  LDG.E R0, desc[UR4][R8.64] ;  /* 0x0000000408007981 */ /* 0x000ea8000c1e1900 */
[----:B0-----:R-:W2:Y:S02]  /*0aa0*/  LDG.E R17, desc[UR4][R6.64] ;  /* 0x0000000406117981 */ /* 0x001ea4000c1e1900 */
[----:B--2---:R-:W-:-:S05]  /*0ab0*/  IMAD.IADD R17, R0, 0x1, R17 ;  /* 0x0000000100117824 */ /* 0x004fca00078e0211 */
[----:B------:R0:W-:Y:S04]  /*0ac0*/  STG.E desc[UR4][R6.64], R17 ;  /* 0x0000001106007986 */ /* 0x0001e8000c101904 */
[----:B------:R-:W2:Y:S04]  /*0ad0*/  LDG.E R0, desc[UR4][R4.64] ;  /* 0x0000000404007981 */ /* 0x000ea8000c1e1900 */
[----:B------:R-:W2:Y:S02]  /*0ae0*/  LDG.E R23, desc[UR4][R2.64] ;  /* 0x0000000402177981 */ /* 0x000ea4000c1e1900 */
[----:B--2---:R-:W-:-:S05]  /*0af0*/  IADD3 R23, PT, PT, R0, R23, RZ ;  /* 0x0000001700177210 */ /* 0x004fca0007ffe0ff */
[----:B------:R1:W-:Y:S04]  /*0b00*/  STG.E desc[UR4][R2.64], R23 ;  /* 0x0000001702007986 */ /* 0x0003e8000c101904 */
[----:B------:R-:W2:Y:S04]  /*0b10*/  LDG.E R0, desc[UR4][R12.64] ;  /* 0x000000040c007981 */ /* 0x000ea8000c1e1900 */
[----:B------:R-:W2:Y:S02]  /*0b20*/  LDG.E R25, desc[UR4][R20.64] ;  /* 0x0000000414197981 */ /* 0x000ea4000c1e1900 */
[----:B--2---:R-:W-:-:S05]  /*0b30*/  IMAD.IADD R25, R0, 0x1, R25 ;  /* 0x0000000100197824 */ /* 0x004fca00078e0219 */
[----:B------:R2:W-:Y:S04]  /*0b40*/  STG.E desc[UR4][R20.64], R25 ;  /* 0x0000001914007986 */ /* 0x0005e8000c101904 */
[----:B------:R-:W3:Y:S04]  /*0b50*/  LDG.E R0, desc[UR4][R18.64] ;  /* 0x0000000412007981 */ /* 0x000ee8000c1e1900 */
[----:B------:R-:W3:Y:S02]  /*0b60*/  LDG.E R27, desc[UR4][R14.64] ;  /* 0x000000040e1b7981 */ /* 0x000ee4000c1e1900 */
[----:B---3--:R-:W-:-:S05]  /*0b70*/  IADD3 R27, PT, PT, R0, R27, RZ ;  /* 0x0000001b001b7210 */ /* 0x008fca0007ffe0ff */
[----:B------:R3:W-:Y:S04]  /*0b80*/  STG.E desc[UR4][R14.64], R27 ;  /* 0x0000001b0e007986 */ /* 0x0007e8000c101904 */
[----:B------:R-:W4:Y:S04]  /*0b90*/  LDG.E R0, desc[UR4][R8.64] ;  /* 0x0000000408007981 */ /* 0x000f28000c1e1900 */
[----:B0-----:R-:W4:Y:S02]  /*0ba0*/  LDG.E R17, desc[UR4][R6.64] ;  /* 0x0000000406117981 */ /* 0x001f24000c1e1900 */
[----:B----4-:R-:W-:-:S05]  /*0bb0*/  IMAD.IADD R17, R0, 0x1, R17 ;  /* 0x0000000100117824 */ /* 0x010fca00078e0211 */
[----:B------:R0:W-:Y:S04]  /*0bc0*/  STG.E desc[UR4][R6.64], R17 ;  /* 0x0000001106007986 */ /* 0x0001e8000c101904 */
[----:B------:R-:W4:Y:S04]  /*0bd0*/  LDG.E R0, desc[UR4][R4.64] ;  /* 0x0000000404007981 */ /* 0x000f28000c1e1900 */
[----:B-1----:R-:W4:Y:S02]  /*0be0*/  LDG.E R23, desc[UR4][R2.64] ;  /* 0x0000000402177981 */ /* 0x002f24000c1e1900 */
[----:B----4-:R-:W-:-:S05]  /*0bf0*/  IADD3 R23, PT, PT, R0, R23, RZ ;  /* 0x0000001700177210 */ /* 0x010fca0007ffe0ff */
[----:B------:R1:W-:Y:S04]  /*0c00*/  STG.E desc[UR4][R2.64], R23 ;  /* 0x0000001702007986 */ /* 0x0003e8000c101904 */
[----:B------:R-:W4:Y:S04]  /*0c10*/  LDG.E R0, desc[UR4][R12.64] ;  /* 0x000000040c007981 */ /* 0x000f28000c1e1900 */
[----:B--2---:R-:W4:Y:S02]  /*0c20*/  LDG.E R25, desc[UR4][R20.64] ;  /* 0x0000000414197981 */ /* 0x004f24000c1e1900 */
[----:B----4-:R-:W-:-:S05]  /*0c30*/  IMAD.IADD R25, R0, 0x1, R25 ;  /* 0x0000000100197824 */ /* 0x010fca00078e0219 */
[----:B------:R2:W-:Y:S04]  /*0c40*/  STG.E desc[UR4][R20.64], R25 ;  /* 0x0000001914007986 */ /* 0x0005e8000c101904 */
[----:B------:R-:W4:Y:S04]  /*0c50*/  LDG.E R0, desc[UR4][R18.64] ;  /* 0x0000000412007981 */ /* 0x000f28000c1e1900 */
[----:B---3--:R-:W4:Y:S02]  /*0c60*/  LDG.E R27, desc[UR4][R14.64] ;  /* 0x000000040e1b7981 */ /* 0x008f24000c1e1900 */
[----:B----4-:R-:W-:-:S05]  /*0c70*/  IADD3 R27, PT, PT, R0, R27, RZ ;  /* 0x0000001b001b7210 */ /* 0x010fca0007ffe0ff */
        /* <DEDUP_REMOVED lines=21> */
[----:B------:R-:W5:Y:S04]  /*0dd0*/  LDG.E R0, desc[UR4][R4.64] ;  /* 0x0000000404007981 */ /* 0x000f68000c1e1900 */
[----:B-1----:R-:W5:Y:S02]  /*0de0*/  LDG.E R23, desc[UR4][R2.64] ;  /* 0x0000000402177981 */ /* 0x002f64000c1e1900 */
[----:B-----5:R-:W-:-:S05]  /*0df0*/  IADD3 R23, PT, PT, R0, R23, RZ ;  /* 0x0000001700177210 */ /* 0x020fca0007ffe0ff */
[----:B------:R4:W-:Y:S04]  /*0e00*/  STG.E desc[UR4][R2.64], R23 ;  /* 0x0000001702007986 */ /* 0x0009e8000c101904 */
[----:B------:R-:W5:Y:S04]  /*0e10*/  LDG.E R0, desc[UR4][R12.64] ;  /* 0x000000040c007981 */ /* 0x000f68000c1e1900 */
[----:B--2---:R-:W5:Y:S02]  /*0e20*/  LDG.E R25, desc[UR4][R20.64] ;  /* 0x0000000414197981 */ /* 0x004f64000c1e1900 */
[----:B-----5:R-:W-:-:S05]  /*0e30*/  IMAD.IADD R25, R0, 0x1, R25 ;  /* 0x0000000100197824 */ /* 0x020fca00078e0219 */
[----:B------:R4:W-:Y:S04]  /*0e40*/  STG.E desc[UR4][R20.64], R25 ;  /* 0x0000001914007986 */ /* 0x0009e8000c101904 */
[----:B------:R-:W2:Y:S04]  /*0e50*/  LDG.E R0, desc[UR4][R18.64] ;  /* 0x0000000412007981 */ /* 0x000ea8000c1e1900 */
[----:B---3--:R-:W2:Y:S02]  /*0e60*/  LDG.E R27, desc[UR4][R14.64] ;  /* 0x000000040e1b7981 */ /* 0x008ea4000c1e1900 */
[----:B--2---:R-:W-:-:S05]  /*0e70*/  IADD3 R27, PT, PT, R0, R27, RZ ;  /* 0x0000001b001b7210 */ /* 0x004fca0007ffe0ff */
[----:B------:R4:W-:Y:S02]  /*0e80*/  STG.E desc[UR4][R14.64], R27 ;  /* 0x0000001b0e007986 */ /* 0x0009e4000c101904 */
.L_x_2:
[----:B------:R-:W-:Y:S05]  /*0e90*/  @!P1 EXIT ;  /* 0x000000000000994d */ /* 0x000fea0003800000 */
[----:B------:R-:W-:Y:S02]  /*0ea0*/  ISETP.NE.AND P0, PT, R16, 0x1, PT ;  /* 0x000000011000780c */ /* 0x000fe40003f05270 */
[----:B------:R-:W-:-:S04]  /*0eb0*/  LOP3.LUT R11, R11, 0x1, RZ, 0xc0, !PT ;  /* 0x000000010b0b7812 */ /* 0x000fc800078ec0ff */
[----:B------:R-:W-:-:S07]  /*0ec0*/  ISETP.NE.U32.AND P1, PT, R11, 0x1, PT ;  /* 0x000000010b00780c */ /* 0x000fce0003f25070 */
[----:B------:R-:W-:Y:S06]  /*0ed0*/  @!P0 BRA `(.L_x_3) ;  /* 0x0000000000808947 */ /* 0x000fec0003800000 */
[----:B------:R-:W2:Y:S04]  /*0ee0*/  LDG.E R0, desc[UR4][R8.64] ;  /* 0x0000000408007981 */ /* 0x000ea8000c1e1900 */
[----:B------:R-:W2:Y:S02]  /*0ef0*/  LDG.E R11, desc[UR4][R6.64] ;  /* 0x00000004060b7981 */ /* 0x000ea4000c1e1900 */
[----:B--2---:R-:W-:-:S05]  /*0f00*/  IMAD.IADD R11, R0, 0x1, R11 ;  /* 0x00000001000b7824 */ /* 0x004fca00078e020b */
[----:B------:R1:W-:Y:S04]  /*0f10*/  STG.E desc[UR4][R6.64], R11 ;  /* 0x0000000b06007986 */ /* 0x0003e8000c101904 */
[----:B------:R-:W2:Y:S04]  /*0f20*/  LDG.E R0, desc[UR4][R4.64] ;  /* 0x0000000404007981 */ /* 0x000ea8000c1e1900 */
[----:B0---4-:R-:W2:Y:S02]  /*0f30*/  LDG.E R17, desc[UR4][R2.64] ;  /* 0x0000000402117981 */ /* 0x011ea4000c1e1900 */
        /* <DEDUP_REMOVED lines=11> */
[----:B-1----:R-:W4:Y:S02]  /*0ff0*/  LDG.E R11, desc[UR4][R6.64] ;  /* 0x00000004060b7981 */ /* 0x002f24000c1e1900 */
[----:B----4-:R-:W-:-:S05]  /*1000*/  IMAD.IADD R11, R0, 0x1, R11 ;  /* 0x00000001000b7824 */ /* 0x010fca00078e020b */
[----:B------:R1:W-:Y:S04]  /*1010*/  STG.E desc[UR4][R6.64], R11 ;  /* 0x0000000b06007986 */ /* 0x0003e8000c101904 */
[----:B------:R-:W4:Y:S04]  /*1020*/  LDG.E R0, desc[UR4][R4.64] ;  /* 0x0000000404007981 */ /* 0x000f28000c1e1900 */
[----:B0-----:R-:W4:Y:S02]  /*1030*/  LDG.E R17, desc[UR4][R2.64] ;  /* 0x0000000402117981 */ /* 0x001f24000c1e1900 */
[----:B----4-:R-:W-:-:S05]  /*1040*/  IADD3 R17, PT, PT, R0, R17, RZ ;  /* 0x0000001100117210 */ /* 0x010fca0007ffe0ff */
[----:B------:R1:W-:Y:S04]  /*1050*/  STG.E desc[UR4][R2.64], R17 ;  /* 0x0000001102007986 */ /* 0x0003e8000c101904 */
[----:B------:R-:W4:Y:S04]  /*1060*/  LDG.E R0, desc[UR4][R12.64] ;  /* 0x000000040c007981 */ /* 0x000f28000c1e1900 */
[----:B--2---:R-:W4:Y:S02]  /*1070*/  LDG.E R23, desc[UR4][R20.64] ;  /* 0x0000000414177981 */ /* 0x004f24000c1e1900 */
[----:B----4-:R-:W-:-:S05]  /*1080*/  IMAD.IADD R23, R0, 0x1, R23 ;  /* 0x0000000100177824 */ /* 0x010fca00078e0217 */
[----:B------:R1:W-:Y:S04]  /*1090*/  STG.E desc[UR4][R20.64], R23 ;  /* 0x0000001714007986 */ /* 0x0003e8000c101904 */
[----:B------:R-:W2:Y:S04]  /*10a0*/  LDG.E R0, desc[UR4][R18.64] ;  /* 0x0000000412007981 */ /* 0x000ea8000c1e1900 */
[----:B---3--:R-:W2:Y:S02]  /*10b0*/  LDG.E R25, desc[UR4][R14.64] ;  /* 0x000000040e197981 */ /* 0x008ea4000c1e1900 */
[----:B--2---:R-:W-:-:S05]  /*10c0*/  IADD3 R25, PT, PT, R0, R25, RZ ;  /* 0x0000001900197210 */ /* 0x004fca0007ffe0ff */
[----:B------:R1:W-:Y:S02]  /*10d0*/  STG.E desc[UR4][R14.64], R25 ;  /* 0x000000190e007986 */ /* 0x0003e4000c101904 */
.L_x_3:
[----:B------:R-:W-:Y:S05]  /*10e0*/  @P1 EXIT ;  /* 0x000000000000194d */ /* 0x000fea0003800000 */
[----:B------:R-:W2:Y:S04]  /*10f0*/  LDG.E R8, desc[UR4][R8.64] ;  /* 0x0000000408087981 */ /* 0x000ea8000c1e1900 */
[----:B-1----:R-:W2:Y:S02]  /*1100*/  LDG.E R11, desc[UR4][R6.64] ;  /* 0x00000004060b7981 */ /* 0x002ea4000c1e1900 */
[----:B--2---:R-:W-:-:S05]  /*1110*/  IMAD.IADD R11, R8, 0x1, R11 ;  /* 0x00000001080b7824 */ /* 0x004fca00078e020b */
[----:B------:R-:W-:Y:S04]  /*1120*/  STG.E desc[UR4][R6.64], R11 ;  /* 0x0000000b06007986 */ /* 0x000fe8000c101904 */
[----:B------:R-:W2:Y:S04]  /*1130*/  LDG.E R4, desc[UR4][R4.64] ;  /* 0x0000000404047981 */ /* 0x000ea8000c1e1900 */
[----:B0---4-:R-:W2:Y:S02]  /*1140*/  LDG.E R17, desc[UR4][R2.64] ;  /* 0x0000000402117981 */ /* 0x011ea4000c1e1900 */
[----:B--2---:R-:W-:-:S05]  /*1150*/  IADD3 R17, PT, PT, R4, R17, RZ ;  /* 0x0000001104117210 */ /* 0x004fca0007ffe0ff */
[----:B------:R-:W-:Y:S04]  /*1160*/  STG.E desc[UR4][R2.64], R17 ;  /* 0x0000001102007986 */ /* 0x000fe8000c101904 */
[----:B------:R-:W2:Y:S04]  /*1170*/  LDG.E R12, desc[UR4][R12.64] ;  /* 0x000000040c0c7981 */ /* 0x000ea8000c1e1900 */
[----:B------:R-:W2:Y:S02]  /*1180*/  LDG.E R23, desc[UR4][R20.64] ;  /* 0x0000000414177981 */ /* 0x000ea4000c1e1900 */
[----:B--2---:R-:W-:-:S05]  /*1190*/  IMAD.IADD R23, R12, 0x1, R23 ;  /* 0x000000010c177824 */ /* 0x004fca00078e0217 */
[----:B------:R-:W-:Y:S04]  /*11a0*/  STG.E desc[UR4][R20.64], R23 ;  /* 0x0000001714007986 */ /* 0x000fe8000c101904 */
[----:B------:R-:W2:Y:S04]  /*11b0*/  LDG.E R18, desc[UR4][R18.64] ;  /* 0x0000000412127981 */ /* 0x000ea8000c1e1900 */
[----:B------:R-:W2:Y:S02]  /*11c0*/  LDG.E R9, desc[UR4][R14.64] ;  /* 0x000000040e097981 */ /* 0x000ea4000c1e1900 */
[----:B--2---:R-:W-:-:S05]  /*11d0*/  IADD3 R9, PT, PT, R18, R9, RZ ;  /* 0x0000000912097210 */ /* 0x004fca0007ffe0ff */
[----:B------:R-:W-:Y:S01]  /*11e0*/  STG.E desc[UR4][R14.64], R9 ;  /* 0x000000090e007986 */ /* 0x000fe2000c101904 */
[----:B------:R-:W-:Y:S05]  /*11f0*/  EXIT ;  /* 0x000000000000794d */ /* 0x000fea0003800000 */
.L_x_4:
[----:B------:R-:W-:-:S00]  /*1200*/  BRA `(.L_x_4) ;  /* 0xfffffffc00fc7947 */ /* 0x000fc0000383ffff */
[----:B------:R-:W-:-:S00]  /*1210*/  NOP ;  /* 0x0000000000007918 */ /* 0x000fc00000000000 */
        /* <DEDUP_REMOVED lines=14> */
.L_x_10:


//--------------------- .text._Z22add_kernel_interleavedP13INTERLEAVED_TPKS_jj --------------------------
	.section	.text._Z22add_kernel_interleavedP13INTERLEAVED_TPKS_jj,"ax",@progbits
	.align	128
        .global         _Z22add_kernel_interleavedP13INTERLEAVED_TPKS_jj
        .type           _Z22add_kernel_interleavedP13INTERLEAVED_TPKS_jj,@function
        .size           _Z22add_kernel_interleavedP13INTERLEAVED_TPKS_jj,(.L_x_11 - _Z22add_kernel_interleavedP13INTERLEAVED_TPKS_jj)
        .other          _Z22add_kernel_interleavedP13INTERLEAVED_TPKS_jj,@"STO_CUDA_ENTRY STV_DEFAULT"
_Z22add_kernel_interleavedP13INTERLEAVED_TPKS_jj:
.text._Z22add_kernel_interleavedP13INTERLEAVED_TPKS_jj:
        /* <DEDUP_REMOVED lines=15> */
[----:B------:R-:W-:Y:S01]  /*00f0*/  ISETP.NE.AND P0, PT, R8, RZ, PT ;  /* 0x000000ff0800720c */ /* 0x000fe20003f05270 */
[----:B0-----:R-:W-:-:S04]  /*0100*/  IMAD.WIDE.U32 R4, R9, 0x10, R4 ;  /* 0x0000001009047825 */ /* 0x001fc800078e0004 */
[----:B--2---:R-:W-:-:S05]  /*0110*/  IMAD.WIDE.U32 R6, R9, 0x10, R6 ;  /* 0x0000001009067825 */ /* 0x004fca00078e0006 */
[----:B-1----:R-:W-:Y:S05]  /*0120*/  @!P1 BRA `(.L_x_5) ;  /* 0x0000000400a49947 */ /* 0x002fea0003800000 */
[----:B------:R0:W5:Y:S04]  /*0130*/  LDG.E R9, desc[UR4][R6.64] ;  /* 0x0000000406097981 */ /* 0x000168000c1e1900 */
[----:B------:R0:W5:Y:S04]  /*0140*/  LDG.E R11, desc[UR4][R6.64+0x4] ;  /* 0x00000404060b7981 */ /* 0x000168000c1e1900 */
[----:B------:R0:W5:Y:S04]  /*0150*/  LDG.E R13, desc[UR4][R6.64+0x8] ;  /* 0x00000804060d7981 */ /* 0x000168000c1e1900 */
[----:B------:R0:W5:Y:S01]  /*0160*/  LDG.E R15, desc[UR4][R6.64+0xc] ;  /* 0x00000c04060f7981 */ /* 0x000162000c1e1900 */
[----:B------:R-:W-:-:S05]  /*0170*/  LOP3.LUT R0, R3, 0xfffffff8, RZ, 0xc0, !PT ;  /* 0xfffffff803007812 */ /* 0x000fca00078ec0ff */
[----:B------:R-:W-:-:S07]  /*0180*/  IMAD.MOV R0, RZ, RZ, -R0 ;  /* 0x000000ffff007224 */ /* 0x000fce00078e0a00 */
.L_x_6:
[----:B------:R-:W2:Y:S02]  /*0190*/  LDG.E R2, desc[UR4][R4.64] ;  /* 0x0000000404027981 */ /* 0x000ea4000c1e1900 */
[----:B-12--5:R-:W-:-:S05]  /*01a0*/  IADD3 R9, PT, PT, R2, R9, RZ ;  /* 0x0000000902097210 */ /* 0x026fca0007ffe0ff */
[----:B------:R1:W-:Y:S04]  /*01b0*/  STG.E desc[UR4][R6.64], R9 ;  /* 0x0000000906007986 */ /* 0x0003e8000c101904 */
[----:B------:R-:W2:Y:S02]  /*01c0*/  LDG.E R2, desc[UR4][R4.64+0x4] ;  /* 0x0000040404027981 */ /* 0x000ea4000c1e1900 */
[----:B--2---:R-:W-:-:S05]  /*01d0*/  IMAD.IADD R11, R2, 0x1, R11 ;  /* 0x00000001020b7824 */ /* 0x004fca00078e020b */
[----:B------:R2:W-:Y:S04]  /*01e0*/  STG.E desc[UR4][R6.64+0x4], R11 ;  /* 0x0000040b06007986 */ /* 0x0005e8000c101904 */
[----:B------:R-:W3:Y:S02]  /*01f0*/  LDG.E R2, desc[UR4][R4.64+0x8] ;  /* 0x0000080404027981 */ /* 0x000ee4000c1e1900 */
[----:B---3--:R-:W-:-:S05]  /*0200*/  IMAD.IADD R13, R2, 0x1, R13 ;  /* 0x00000001020d7824 */ /* 0x008fca00078e020d */
[----:B------:R3:W-:Y:S04]  /*0210*/  STG.E desc[UR4][R6.64+0x8], R13 ;  /* 0x0000080d06007986 */ /* 0x0007e8000c101904 */
[----:B------:R-:W4:Y:S02]  /*0220*/  LDG.E R2, desc[UR4][R4.64+0xc] ;  /* 0x00000c0404027981 */ /* 0x000f24000c1e1900 */
[----:B----4-:R-:W-:-:S05]  /*0230*/  IADD3 R15, PT, PT, R2, R15, RZ ;  /* 0x0000000f020f7210 */ /* 0x010fca0007ffe0ff */
[----:B------:R4:W-:Y:S04]  /*0240*/  STG.E desc[UR4][R6.64+0xc], R15 ;  /* 0x00000c0f06007986 */ /* 0x0009e8000c101904 */
[----:B------:R-:W1:Y:S02]  /*0250*/  LDG.E R2, desc[UR4][R4.64] ;  /* 0x0000000404027981 */ /* 0x000e64000c1e1900 */
[----:B-1----:R-:W-:-:S05]  /*0260*/  IMAD.IADD R9, R9, 0x1, R2 ;  /* 0x0000000109097824 */ /* 0x002fca00078e0202 */
[----:B------:R1:W-:Y:S04]  /*0270*/  STG.E desc[UR4][R6.64], R9 ;  /* 0x0000000906007986 */ /* 0x0003e8000c101904 */
[----:B------:R-:W2:Y:S02]  /*0280*/  LDG.E R2, desc[UR4][R4.64+0x4] ;  /* 0x0000040404027981 */ /* 0x000ea4000c1e1900 */
[----:B--2---:R-:W-:-:S05]  /*0290*/  IMAD.IADD R11, R11, 0x1, R2 ;  /* 0x000000010b0b7824 */ /* 0x004fca00078e0202 */
[----:B------:R2:W-:Y:S04]  /*02a0*/  STG.E desc[UR4][R6.64+0x4], R11 ;  /* 0x0000040b06007986 */ /* 0x0005e8000c101904 */
[----:B------:R-:W3:Y:S02]  /*02b0*/  LDG.E R2, desc[UR4][R4.64+0x8] ;  /* 0x0000080404027981 */ /* 0x000ee4000c1e1900 */
[----:B---3--:R-:W-:-:S05]  /*02c0*/  IADD3 R13, PT, PT, R13, R2, RZ ;  /* 0x000000020d0d7210 */ /* 0x008fca0007ffe0ff */
[----:B------:R3:W-:Y:S04]  /*02d0*/  STG.E desc[UR4][R6.64+0x8], R13 ;  /* 0x0000080d06007986 */ /* 0x0007e8000c101904 */
[----:B------:R-:W4:Y:S02]  /*02e0*/  LDG.E R2, desc[UR4][R4.64+0xc] ;  /* 0x00000c0404027981 */ /* 0x000f24000c1e1900 */
[----:B----4-:R-:W-:-:S05]  /*02f0*/  IMAD.IADD R15, R15, 0x1, R2 ;  /* 0x000000010f0f7824 */ /* 0x010fca00078e0202 */
[----:B------:R4:W-:Y:S04]  /*0300*/  STG.E desc[UR4][R6.64+0xc], R15 ;  /* 0x00000c0f06007986 */ /* 0x0009e8000c101904 */
[----:B------:R-:W1:Y:S02]  /*0310*/  LDG.E R2, desc[UR4][R4.64] ;  /* 0x0000000404027981 */ /* 0x000e64000c1e1900 */
[----:B-1----:R-:W-:-:S05]  /*0320*/  IMAD.IADD R9, R9, 0x1, R2 ;  /* 0x0000000109097824 */ /* 0x002fca00078e0202 */
[----:B------:R1:W-:Y:S04]  /*0330*/  STG.E desc[UR4][R6.64], R9 ;  /* 0x0000000906007986 */ /* 0x0003e8000c101904 */
[----:B------:R-:W2:Y:S02]  /*0340*/  LDG.E R2, desc[UR4][R4.64+0x4] ;  /* 0x0000040404027981 */ /* 0x000ea4000c1e1900 */
[----:B--2---:R-:W-:-:S05]  /*0350*/  IADD3 R11, PT, PT, R11, R2, RZ ;  /* 0x000000020b0b7210 */ /* 0x004fca0007ffe0ff */
[----:B------:R2:W-:Y:S04]  /*0360*/  STG.E desc[UR4][R6.64+0x4], R11 ;  /* 0x0000040b06007986 */ /* 0x0005e8000c101904 */
[----:B------:R-:W3:Y:S02]  /*0370*/  LDG.E R2, desc[UR4][R4.64+0x8] ;  /* 0x0000080404027981 */ /* 0x000ee4000c1e1900 */
[----:B---3--:R-:W-:-:S05]  /*0380*/  IMAD.IADD R13, R13, 0x1, R2 ;  /* 0x000000010d0d7824 */ /* 0x008fca00078e0202 */
[----:B------:R3:W-:Y:S04]  /*0390*/  STG.E desc[UR4][R6.64+0x8], R13 ;  /* 0x0000080d06007986 */ /* 0x0007e8000c101904 */
[----:B------:R-:W4:Y:S02]  /*03a0*/  LDG.E R2, desc[UR4][R4.64+0xc] ;  /* 0x00000c0404027981 */ /* 0x000f24000c1e1900 */
[----:B----4-:R-:W-:-:S05]  /*03b0*/  IMAD.IADD R15, R15, 0x1, R2 ;  /* 0x000000010f0f7824 */ /* 0x010fca00078e0202 */
[----:B------:R4:W-:Y:S04]  /*03c0*/  STG.E desc[UR4][R6.64+0xc], R15 ;  /* 0x00000c0f06007986 */ /* 0x0009e8000c101904 */
[----:B------:R-:W1:Y:S02]  /*03d0*/  LDG.E R2, desc[UR4][R4.64] ;  /* 0x0000000404027981 */ /* 0x000e64000c1e1900 */
[----:B-1----:R-:W-:-:S05]  /*03e0*/  IADD3 R9, PT, PT, R9, R2, RZ ;  /* 0x0000000209097210 */ /* 0x002fca0007ffe0ff */
        /* <DEDUP_REMOVED lines=52> */
[----:B------:R-:W3:Y:S01]  /*0730*/  LDG.E R2, desc[UR4][R4.64+0x8] ;  /* 0x0000080404027981 */ /* 0x000ee2000c1e1900 */
[----:B------:R-:W-:Y:S02]  /*0740*/  IADD3 R0, PT, PT, R0, 0x8, RZ ;  /* 0x0000000800007810 */ /* 0x000fe40007ffe0ff */
[----:B---3--:R-:W-:-:S05]  /*0750*/  IADD3 R13, PT, PT, R13, R2, RZ ;  /* 0x000000020d0d7210 */ /* 0x008fca0007ffe0ff */
[----:B------:R1:W-:Y:S04]  /*0760*/  STG.E desc[UR4][R6.64+0x8], R13 ;  /* 0x0000080d06007986 */ /* 0x0003e8000c101904 */
[----:B------:R-:W4:Y:S01]  /*0770*/  LDG.E R2, desc[UR4][R4.64+0xc] ;  /* 0x00000c0404027981 */ /* 0x000f22000c1e1900 */
[----:B------:R-:W-:Y:S01]  /*0780*/  ISETP.NE.AND P1, PT, R0, RZ, PT ;  /* 0x000000ff0000720c */ /* 0x000fe20003f25270 */
[----:B----4-:R-:W-:-:S05]  /*0790*/  IMAD.IADD R15, R15, 0x1, R2 ;  /* 0x000000010f0f7824 */ /* 0x010fca00078e0202 */
[----:B------:R1:W-:Y:S07]  /*07a0*/  STG.E desc[UR4][R6.64+0xc], R15 ;  /* 0x00000c0f06007986 */ /* 0x0003ee000c101904 */
[----:B------:R-:W-:Y:S05]  /*07b0*/  @P1 BRA `(.L_x_6) ;  /* 0xfffffff800741947 */ /* 0x000fea000383ffff */
.L_x_5:
[----:B------:R-:W-:Y:S05]  /*07c0*/  @!P0 EXIT ;  /* 0x000000000000894d */ /* 0x000fea0003800000 */
[----:B------:R-:W-:Y:S02]  /*07d0*/  ISETP.GE.U32.AND P0, PT, R8, 0x4, PT ;  /* 0x000000040800780c */ /* 0x000fe40003f06070 */
[----:B------:R-:W-:-:S04]  /*07e0*/  LOP3.LUT R2, R3, 0x3, RZ, 0xc0, !PT ;  /* 0x0000000303027812 */ /* 0x000fc800078ec0ff */
[----:B------:R-:W-:-:S07]  /*07f0*/  ISETP.NE.AND P1, PT, R2, RZ, PT ;  /* 0x000000ff0200720c */ /* 0x000fce0003f25270 */
[----:B------:R-:W-:Y:S06]  /*0800*/  @!P0 BRA `(.L_x_7) ;  /* 0x0000000000d08947 */ /* 0x000fec0003800000 */
[----:B------:R-:W2:Y:S04]  /*0810*/  LDG.E R0, desc[UR4][R4.64] ;  /* 0x0000000404007981 */ /* 0x000ea8000c1e1900 */
[----:B-1----:R-:W2:Y:S04]  /*0820*/  LDG.E R9, desc[UR4][R6.64] ;  /* 0x0000000406097981 */ /* 0x002ea8000c1e1900 */
[----:B------:R-:W3:Y:S04]  /*0830*/  LDG.E R11, desc[UR4][R6.64+0x4] ;  /* 0x00000404060b7981 */ /* 0x000ee8000c1e1900 */
[----:B------:R-:W4:Y:S04]  /*0840*/  LDG.E R13, desc[UR4][R6.64+0x8] ;  /* 0x00000804060d7981 */ /* 0x000f28000c1e1900 */
[----:B------:R-:W5:Y:S01]  /*0850*/  LDG.E R15, desc[UR4][R6.64+0xc] ;  /* 0x00000c04060f7981 */ /* 0x000f62000c1e1900 */
        /* <DEDUP_REMOVED lines=8> */
[----:B------:R-:W5:Y:S02]  /*08e0*/  LDG.E R0, desc[UR4][R4.64+0xc] ;  /* 0x00000c0404007981 */ /* 0x000f64000c1e1900 */
[----:B-----5:R-:W-:-:S05]  /*08f0*/  IADD3 R15, PT, PT, R0, R15, RZ ;  /* 0x0000000f000f7210 */ /* 0x020fca0007ffe0ff */
        /* <DEDUP_REMOVED lines=36> */
[----:B------:R1:W-:Y:S02]  /*0b40*/  STG.E desc[UR4][R6.64+0xc], R15 ;  /* 0x00000c0f06007986 */ /* 0x0003e4000c101904 */
.L_x_7:
[----:B------:R-:W-:Y:S05]  /*0b50*/  @!P1 EXIT ;  /* 0x000000000000994d */ /* 0x000fea0003800000 */
[----:B------:R-:W-:Y:S02]  /*0b60*/  ISETP.NE.AND P0, PT, R2, 0x1, PT ;  /* 0x000000010200780c */ /* 0x000fe40003f05270 */
[----:B------:R-:W-:-:S04]  /*0b70*/  LOP3.LUT R3, R3, 0x1, RZ, 0xc0, !PT ;  /* 0x0000000103037812 */ /* 0x000fc800078ec0ff */
[----:B------:R-:W-:-:S07]  /*0b80*/  ISETP.NE.U32.AND P1, PT, R3, 0x1, PT ;  /* 0x000000010300780c */ /* 0x000fce0003f25070 */
[----:B------:R-:W-:Y:S06]  /*0b90*/  @!P0 BRA `(.L_x_8) ;  /* 0x0000000000708947 */ /* 0x000fec0003800000 */
[----:B------:R-:W2:Y:S04]  /*0ba0*/  LDG.E R0, desc[UR4][R4.64] ;  /* 0x0000000404007981 */ /* 0x000ea8000c1e1900 */
[----:B------:R-:W2:Y:S04]  /*0bb0*/  LDG.E R3, desc[UR4][R6.64] ;  /* 0x0000000406037981 */ /* 0x000ea8000c1e1900 */
[----:B-1----:R-:W3:Y:S04]  /*0bc0*/  LDG.E R9, desc[UR4][R6.64+0x4] ;  /* 0x0000040406097981 */ /* 0x002ee8000c1e1900 */
        /* <DEDUP_REMOVED lines=25> */
.L_x_8:
[----:B------:R-:W-:Y:S05]  /*0d60*/  @P1 EXIT ;  /* 0x000000000000194d */ /* 0x000fea0003800000 */
[----:B------:R-:W2:Y:S04]  /*0d70*/  LDG.E R0, desc[UR4][R4.64] ;  /* 0x0000000404007981 */ /* 0x000ea8000c1e1900 */
[----:B-1----:R-:W2:Y:S04]  /*0d80*/  LDG.E R3, desc[UR4][R6.64] ;  /* 0x0000000406037981 */ /* 0x002ea8000c1e1900 */
[----:B------:R-:W3:Y:S04]  /*0d90*/  LDG.E R9, desc[UR4][R6.64+0x4] ;  /* 0x0000040406097981 */ /* 0x000ee8000c1e1900 */
[----:B------:R-:W4:Y:S04]  /*0da0*/  LDG.E R11, desc[UR4][R6.64+0x8] ;  /* 0x00000804060b7981 */ /* 0x000f28000c1e1900 */
[----:B------:R-:W5:Y:S01]  /*0db0*/  LDG.E R13, desc[UR4][R6.64+0xc] ;  /* 0x00000c04060d7981 */ /* 0x000f62000c1e1900 */
[----:B--2---:R-:W-:-:S05]  /*0dc0*/  IMAD.IADD R3, R0, 0x1, R3 ;  /* 0x0000000100037824 */ /* 0x004fca00078e0203 */
[----:B------:R-:W-:Y:S04]  /*0dd0*/  STG.E desc[UR4][R6.64], R3 ;  /* 0x0000000306007986 */ /* 0x000fe8000c101904 */
[----:B------:R-:W3:Y:S02]  /*0de0*/  LDG.E R0, desc[UR4][R4.64+0x4] ;  /* 0x0000040404007981 */ /* 0x000ee4000c1e1900 */
[----:B---3--:R-:W-:-:S05]  /*0df0*/  IADD3 R9, PT, PT, R0, R9, RZ ;  /* 0x0000000900097210 */ /* 0x008fca0007ffe0ff */
[----:B------:R-:W-:Y:S04]  /*0e00*/  STG.E desc[UR4][R6.64+0x4], R9 ;  /* 0x0000040906007986 */ /* 0x000fe8000c101904 */
[----:B------:R-:W4:Y:S02]  /*0e10*/  LDG.E R0, desc[UR4][R4.64+0x8] ;  /* 0x0000080404007981 */ /* 0x000f24000c1e1900 */
[----:B----4-:R-:W-:-:S05]  /*0e20*/  IMAD.IADD R11, R0, 0x1, R11 ;  /* 0x00000001000b7824 */ /* 0x010fca00078e020b */
[----:B------:R-:W-:Y:S04]  /*0e30*/  STG.E desc[UR4][R6.64+0x8], R11 ;  /* 0x0000080b06007986 */ /* 0x000fe8000c101904 */
[----:B------:R-:W5:Y:S02]  /*0e40*/  LDG.E R0, desc[UR4][R4.64+0xc] ;  /* 0x00000c0404007981 */ /* 0x000f64000c1e1900 */
[----:B-----5:R-:W-:-:S05]  /*0e50*/  IADD3 R13, PT, PT, R0, R13, RZ ;  /* 0x0000000d000d7210 */ /* 0x020fca0007ffe0ff */
[----:B------:R-:W-:Y:S01]  /*0e60*/  STG.E desc[UR4][R6.64+0xc], R13 ;  /* 0x00000c0d06007986 */ /* 0x000fe2000c101904 */
[----:B------:R-:W-:Y:S05]  /*0e70*/  EXIT ;  /* 0x000000000000794d */ /* 0x000fea0003800000 */
.L_x_9:
        /* <DEDUP_REMOVED lines=16> */
.L_x_11:


//--------------------- .nv.shared.reserved.0     --------------------------
	.section	.nv.shared.reserved.0,"aw",@nobits
	.weak		__nv_reservedSMEM_offset_0_alias
	.size		__nv_reservedSMEM_offset_0_alias, 0, 64
	.other		__nv_reservedSMEM_offset_0_alias,@"STO_CUDA_RESERVED_SHARED STV_DEFAULT"
__nv_reservedSMEM_offset_0_alias:
	.zero		0
	.zero		64


//--------------------- .nv.constant0._Z25add_kernel_noninterleaved17NON_INTERLEAVED_TS_jj --------------------------
	.section	.nv.constant0._Z25add_kernel_noninterleaved17NON_INTERLEAVED_TS_jj,"a",@progbits
	.sectionflags	@""
	.align	4
.nv.constant0._Z25add_kernel_noninterleaved17NON_INTERLEAVED_TS_jj:
	.zero		968


//--------------------- .nv.constant0._Z22add_kernel_interleavedP13INTERLEAVED_TPKS_jj --------------------------
	.section	.nv.constant0._Z22add_kernel_interleavedP13INTERLEAVED_TPKS_jj,"a",@progbits
	.sectionflags	@""
	.align	4
.nv.constant0._Z22add_kernel_interleavedP13INTERLEAVED_TPKS_jj:
	.zero		920


//--------------------- SYMBOLS --------------------------

	.type		.nv.reservedSmem.offset0,@object
	.size		.nv.reservedSmem.offset0,0x4
